//
// Generated by NVIDIA NVVM Compiler
//
// Compiler Build ID: CL-36424714
// Cuda compilation tools, release 13.0, V13.0.88
// Based on NVVM 20.0.0
//

.version 9.0
.target sm_100
.address_size 64

	// .globl	_Z23sum_warp_shuffle_kernelPfS_i
// _ZZ23sum_warp_shuffle_kernelPfS_iE5accum has been demoted

.visible .entry _Z23sum_warp_shuffle_kernelPfS_i(
	.param .u64 .ptr .align 1 _Z23sum_warp_shuffle_kernelPfS_i_param_0,
	.param .u64 .ptr .align 1 _Z23sum_warp_shuffle_kernelPfS_i_param_1,
	.param .u32 _Z23sum_warp_shuffle_kernelPfS_i_param_2
)
{
	.reg .pred 	%p<14>;
	.reg .b32 	%r<32>;
	.reg .b32 	%f<24>;
	.reg .b64 	%rd<7>;
	// demoted variable
	.shared .align 4 .b8 _ZZ23sum_warp_shuffle_kernelPfS_iE5accum[128];
	ld.param.u64 	%rd2, [_Z23sum_warp_shuffle_kernelPfS_i_param_0];
	ld.param.u64 	%rd1, [_Z23sum_warp_shuffle_kernelPfS_i_param_1];
	cvta.to.global.u64 	%rd3, %rd2;
	mov.u32 	%r2, %ntid.x;
	mov.u32 	%r3, %ctaid.x;
	mov.u32 	%r1, %tid.x;
	mad.lo.s32 	%r4, %r2, %r3, %r1;
	and.b32  	%r5, %r1, 31;
	mul.wide.s32 	%rd4, %r4, 4;
	add.s64 	%rd5, %rd3, %rd4;
	ld.global.f32 	%f3, [%rd5];
	mov.b32 	%r6, %f3;
	shfl.sync.down.b32	%r7|%p1, %r6, 16, 31, -1;
	mov.b32 	%f4, %r7;
	add.f32 	%f5, %f3, %f4;
	mov.b32 	%r8, %f5;
	shfl.sync.down.b32	%r9|%p2, %r8, 8, 31, -1;
	mov.b32 	%f6, %r9;
	add.f32 	%f7, %f5, %f6;
	mov.b32 	%r10, %f7;
	shfl.sync.down.b32	%r11|%p3, %r10, 4, 31, -1;
	mov.b32 	%f8, %r11;
	add.f32 	%f9, %f7, %f8;
	mov.b32 	%r12, %f9;
	shfl.sync.down.b32	%r13|%p4, %r12, 2, 31, -1;
	mov.b32 	%f10, %r13;
	add.f32 	%f11, %f9, %f10;
	mov.b32 	%r14, %f11;
	shfl.sync.down.b32	%r15|%p5, %r14, 1, 31, -1;
	mov.b32 	%f12, %r15;
	add.f32 	%f1, %f11, %f12;
	setp.ne.s32 	%p6, %r5, 0;
	@%p6 bra 	$L__BB0_2;
	shr.u32 	%r16, %r1, 3;
	mov.u32 	%r17, _ZZ23sum_warp_shuffle_kernelPfS_iE5accum;
	add.s32 	%r18, %r17, %r16;
	st.shared.f32 	[%r18], %f1;
$L__BB0_2:
	bar.sync 	0;
	setp.gt.u32 	%p7, %r1, 31;
	@%p7 bra 	$L__BB0_5;
	shl.b32 	%r19, %r1, 2;
	mov.u32 	%r20, _ZZ23sum_warp_shuffle_kernelPfS_iE5accum;
	add.s32 	%r21, %r20, %r19;
	ld.shared.f32 	%f13, [%r21];
	mov.b32 	%r22, %f13;
	shfl.sync.down.b32	%r23|%p8, %r22, 16, 31, -1;
	mov.b32 	%f14, %r23;
	add.f32 	%f15, %f13, %f14;
	mov.b32 	%r24, %f15;
	shfl.sync.down.b32	%r25|%p9, %r24, 8, 31, -1;
	mov.b32 	%f16, %r25;
	add.f32 	%f17, %f15, %f16;
	mov.b32 	%r26, %f17;
	shfl.sync.down.b32	%r27|%p10, %r26, 4, 31, -1;
	mov.b32 	%f18, %r27;
	add.f32 	%f19, %f17, %f18;
	mov.b32 	%r28, %f19;
	shfl.sync.down.b32	%r29|%p11, %r28, 2, 31, -1;
	mov.b32 	%f20, %r29;
	add.f32 	%f21, %f19, %f20;
	mov.b32 	%r30, %f21;
	shfl.sync.down.b32	%r31|%p12, %r30, 1, 31, -1;
	mov.b32 	%f22, %r31;
	add.f32 	%f2, %f21, %f22;
	setp.ne.s32 	%p13, %r1, 0;
	@%p13 bra 	$L__BB0_5;
	cvta.to.global.u64 	%rd6, %rd1;
	atom.global.add.f32 	%f23, [%rd6], %f2;
$L__BB0_5:
	ret;

}


// ===== COMPILED SASS (sm_100) =====

	.target	sm_100

	.elftype	@"ET_EXEC"


//--------------------- .note.nv.tkinfo           --------------------------
	.section	.note.nv.tkinfo,"",@"SHT_NOTE"
	.sectionflags	@"SHF_NOTE_NV_TKINFO"
	.tkinfo
        /*0018*/ 	.word	0x00000002
        /*0030*/ 	.string	""
        /*0030*/ 	.string	"ptxas"
        /*0030*/ 	.string	"Cuda compilation tools, release 13.0, V13.0.88"
        /*0030*/ 	.string	"Build cuda_13.0.r13.0/compiler.36424714_0"
        /*0030*/ 	.string	"-arch sm_100 -m 64 "



//--------------------- .note.nv.cuinfo           --------------------------
	.section	.note.nv.cuinfo,"",@"SHT_NOTE"
	.sectionflags	@"SHF_NOTE_NV_CUINFO"
        /*0018*/ 	.short	0x0002
        /*001a*/ 	.short	0x0064
        /*001c*/ 	.short	0x0082
	.zero		2


//--------------------- .nv.info                  --------------------------
	.section	.nv.info,"",@"SHT_CUDA_INFO"
	.align	4


	//----- nvinfo : EIATTR_REGCOUNT
	.align		4
        /*0000*/ 	.byte	0x04, 0x2f
        /*0002*/ 	.short	(.L_1 - .L_0)
	.align		4
.L_0:
        /*0004*/ 	.word	index@(_Z23sum_warp_shuffle_kernelPfS_i)
        /*0008*/ 	.word	0x0000000c


	//----- nvinfo : EIATTR_FRAME_SIZE
	.align		4
.L_1:
        /*000c*/ 	.byte	0x04, 0x11
        /*000e*/ 	.short	(.L_3 - .L_2)
	.align		4
.L_2:
        /*0010*/ 	.word	index@(_Z23sum_warp_shuffle_kernelPfS_i)
        /*0014*/ 	.word	0x00000000


	//----- nvinfo : EIATTR_MIN_STACK_SIZE
	.align		4
.L_3:
        /*0018*/ 	.byte	0x04, 0x12
        /*001a*/ 	.short	(.L_5 - .L_4)
	.align		4
.L_4:
        /*001c*/ 	.word	index@(_Z23sum_warp_shuffle_kernelPfS_i)
        /*0020*/ 	.word	0x00000000
.L_5:


//--------------------- .nv.compat                --------------------------
	.section	.nv.compat,"",@"SHT_CUDA_COMPAT_INFO"
	.align	4
        /*0000*/ 	.byte	0x02, 0x09, 0x00, 0x00, 0x02, 0x02, 0x01, 0x00, 0x02, 0x05, 0x05, 0x00, 0x03, 0x07, 0x01, 0x01
        /*0010*/ 	.byte	0x02, 0x03, 0x00, 0x00, 0x02, 0x06, 0x01, 0x00, 0x04, 0x0b, 0x08, 0x00, 0x09, 0x00, 0x00, 0x00
        /*0020*/ 	.byte	0x00, 0x00, 0x00, 0x00


//--------------------- .nv.info._Z23sum_warp_shuffle_kernelPfS_i --------------------------
	.section	.nv.info._Z23sum_warp_shuffle_kernelPfS_i,"",@"SHT_CUDA_INFO"
	.sectionflags	@""
	.align	4


	//----- nvinfo : EIATTR_CUDA_API_VERSION
	.align		4
        /*0000*/ 	.byte	0x04, 0x37
        /*0002*/ 	.short	(.L_7 - .L_6)
.L_6:
        /*0004*/ 	.word	0x00000082


	//----- nvinfo : EIATTR_KPARAM_INFO
	.align		4
.L_7:
        /*0008*/ 	.byte	0x04, 0x17
        /*000a*/ 	.short	(.L_9 - .L_8)
.L_8:
        /*000c*/ 	.word	0x00000000
        /*0010*/ 	.short	0x0002
        /*0012*/ 	.short	0x0010
        /*0014*/ 	.byte	0x00, 0xf0, 0x11, 0x00


	//----- nvinfo : EIATTR_KPARAM_INFO
	.align		4
.L_9:
        /*0018*/ 	.byte	0x04, 0x17
        /*001a*/ 	.short	(.L_11 - .L_10)
.L_10:
        /*001c*/ 	.word	0x00000000
        /*0020*/ 	.short	0x0001
        /*0022*/ 	.short	0x0008
        /*0024*/ 	.byte	0x00, 0xf5, 0x21, 0x00


	//----- nvinfo : EIATTR_KPARAM_INFO
	.align		4
.L_11:
        /*0028*/ 	.byte	0x04, 0x17
        /*002a*/ 	.short	(.L_13 - .L_12)
.L_12:
        /*002c*/ 	.word	0x00000000
        /*0030*/ 	.short	0x0000
        /*0032*/ 	.short	0x0000
        /*0034*/ 	.byte	0x00, 0xf5, 0x21, 0x00


	//----- nvinfo : EIATTR_SPARSE_MMA_MASK
	.align		4
.L_13:
        /*0038*/ 	.byte	0x03, 0x50
        /*003a*/ 	.short	0x0000


	//----- nvinfo : EIATTR_MAXREG_COUNT
	.align		4
        /*003c*/ 	.byte	0x03, 0x1b
        /*003e*/ 	.short	0x00ff


	//----- nvinfo : EIATTR_NUM_BARRIERS
	.align		4
        /*0040*/ 	.byte	0x02, 0x4c
        /*0042*/ 	.byte	0x01
	.zero		1


	//----- nvinfo : EIATTR_MERCURY_ISA_VERSION
	.align		4
        /*0044*/ 	.byte	0x03, 0x5f
        /*0046*/ 	.short	0x0101


	//----- nvinfo : EIATTR_COOP_GROUP_MASK_REGIDS
	.align		4
        /*0048*/ 	.byte	0x04, 0x29
        /*004a*/ 	.short	(.L_15 - .L_14)


	//   ....[0]....
.L_14:
        /*004c*/ 	.word	0xffffffff


	//   ....[1]....
        /*0050*/ 	.word	0xffffffff


	//   ....[2]....
        /*0054*/ 	.word	0xffffffff


	//   ....[3]....
        /*0058*/ 	.word	0xffffffff


	//   ....[4]....
        /*005c*/ 	.word	0xffffffff


	//   ....[5]....
        /*0060*/ 	.word	0xffffffff


	//   ....[6]....
        /*0064*/ 	.word	0xffffffff


	//   ....[7]....
        /*0068*/ 	.word	0xffffffff


	//   ....[8]....
        /*006c*/ 	.word	0xffffffff


	//   ....[9]....
        /*0070*/ 	.word	0xffffffff


	//----- nvinfo : EIATTR_COOP_GROUP_INSTR_OFFSETS
	.align		4
.L_15:
        /*0074*/ 	.byte	0x04, 0x28
        /*0076*/ 	.short	(.L_17 - .L_16)


	//   ....[0]....
.L_16:
        /*0078*/ 	.word	0x000000c0


	//   ....[1]....
        /*007c*/ 	.word	0x000000f0


	//   ....[2]....
        /*0080*/ 	.word	0x00000130


	//   ....[3]....
        /*0084*/ 	.word	0x00000150


	//   ....[4]....
        /*0088*/ 	.word	0x00000170


	//   ....[5]....
        /*008c*/ 	.word	0x00000220


	//   ....[6]....
        /*0090*/ 	.word	0x00000240


	//   ....[7]....
        /*0094*/ 	.word	0x00000260


	//   ....[8]....
        /*0098*/ 	.word	0x00000280


	//   ....[9]....
        /*009c*/ 	.word	0x000002a0


	//----- nvinfo : EIATTR_VRC_CTA_INIT_COUNT
	.align		4
.L_17:
        /*00a0*/ 	.byte	0x02, 0x4a
	.zero		1
	.zero		1


	//----- nvinfo : EIATTR_EXIT_INSTR_OFFSETS
	.align		4
        /*00a4*/ 	.byte	0x04, 0x1c
        /*00a6*/ 	.short	(.L_19 - .L_18)


	//   ....[0]....
.L_18:
        /*00a8*/ 	.word	0x000001b0


	//   ....[1]....
        /*00ac*/ 	.word	0x000002b0


	//   ....[2]....
        /*00b0*/ 	.word	0x000002f0


	//----- nvinfo : EIATTR_CBANK_PARAM_SIZE
	.align		4
.L_19:
        /*00b4*/ 	.byte	0x03, 0x19
        /*00b6*/ 	.short	0x0014


	//----- nvinfo : EIATTR_PARAM_CBANK
	.align		4
        /*00b8*/ 	.byte	0x04, 0x0a
        /*00ba*/ 	.short	(.L_21 - .L_20)
	.align		4
.L_20:
        /*00bc*/ 	.word	index@(.nv.constant0._Z23sum_warp_shuffle_kernelPfS_i)
        /*00c0*/ 	.short	0x0380
        /*00c2*/ 	.short	0x0014


	//----- nvinfo : EIATTR_SW_WAR
	.align		4
.L_21:
        /*00c4*/ 	.byte	0x04, 0x36
        /*00c6*/ 	.short	(.L_23 - .L_22)
.L_22:
        /*00c8*/ 	.word	0x00000008
.L_23:


//--------------------- .nv.callgraph             --------------------------
	.section	.nv.callgraph,"",@"SHT_CUDA_CALLGRAPH"
	.align	4
	.sectionentsize	8
	.align		4
        /*0000*/ 	.word	0x00000000
	.align		4
        /*0004*/ 	.word	0xffffffff
	.align		4
        /*0008*/ 	.word	0x00000000
	.align		4
        /*000c*/ 	.word	0xfffffffe
	.align		4
        /*0010*/ 	.word	0x00000000
	.align		4
        /*0014*/ 	.word	0xfffffffd
	.align		4
        /*0018*/ 	.word	0x00000000
	.align		4
        /*001c*/ 	.word	0xfffffffc


//--------------------- .text._Z23sum_warp_shuffle_kernelPfS_i --------------------------
	.section	.text._Z23sum_warp_shuffle_kernelPfS_i,"ax",@progbits
	.align	128
        .global         _Z23sum_warp_shuffle_kernelPfS_i
        .type           _Z23sum_warp_shuffle_kernelPfS_i,@function
        .size           _Z23sum_warp_shuffle_kernelPfS_i,(.L_x_1 - _Z23sum_warp_shuffle_kernelPfS_i)
        .other          _Z23sum_warp_shuffle_kernelPfS_i,@"STO_CUDA_ENTRY STV_DEFAULT"
_Z23sum_warp_shuffle_kernelPfS_i:
.text._Z23sum_warp_shuffle_kernelPfS_i:
[----:B------:R-:W-:Y:S01]  /*0000*/  LDC R1, c[0x0][0x37c] ;  /* 0x0000df00ff017b82 */ /* 0x000fe20000000800 */
[----:B------:R-:W0:Y:S07]  /*0010*/  S2R R0, SR_TID.X ;  /* 0x0000000000007919 */ /* 0x000e2e0000002100 */
[----:B------:R-:W1:Y:S01]  /*0020*/  LDC.64 R2, c[0x0][0x380] ;  /* 0x0000e000ff027b82 */ /* 0x000e620000000a00 */
[----:B------:R-:W0:Y:S01]  /*0030*/  LDCU UR4, c[0x0][0x360] ;  /* 0x00006c00ff0477ac */ /* 0x000e220008000800 */
[----:B------:R-:W0:Y:S01]  /*0040*/  S2R R5, SR_CTAID.X ;  /* 0x0000000000057919 */ /* 0x000e220000002500 */
[----:B------:R-:W2:Y:S01]  /*0050*/  LDCU.64 UR6, c[0x0][0x358] ;  /* 0x00006b00ff0677ac */ /* 0x000ea20008000a00 */
[----:B0-----:R-:W-:-:S04]  /*0060*/  IMAD R5, R5, UR4, R0 ;  /* 0x0000000405057c24 */ /* 0x001fc8000f8e0200 */
[----:B-1----:R-:W-:-:S06]  /*0070*/  IMAD.WIDE R2, R5, 0x4, R2 ;  /* 0x0000000405027825 */ /* 0x002fcc00078e0202 */
[----:B--2---:R-:W2:Y:S01]  /*0080*/  LDG.E R2, desc[UR6][R2.64] ;  /* 0x0000000602027981 */ /* 0x004ea2000c1e1900 */
[C---:B------:R-:W-:Y:S02]  /*0090*/  LOP3.LUT P0, RZ, R0.reuse, 0x1f, RZ, 0xc0, !PT ;  /* 0x0000001f00ff7812 */ /* 0x040fe4000780c0ff */
[----:B------:R-:W-:-:S11]  /*00a0*/  ISETP.GT.U32.AND P1, PT, R0, 0x1f, PT ;  /* 0x0000001f0000780c */ /* 0x000fd60003f24070 */
[----:B------:R-:W0:Y:S01]  /*00b0*/  @!P0 S2R R9, SR_CgaCtaId ;  /* 0x0000000000098919 */ /* 0x000e220000008800 */
[----:B--2---:R-:W1:Y:S02]  /*00c0*/  SHFL.DOWN PT, R5, R2, 0x10, 0x1f ;  /* 0x0a001f0002057f89 */ /* 0x004e6400000e0000 */
[----:B-1----:R-:W-:Y:S01]  /*00d0*/  FADD R5, R2, R5 ;  /* 0x0000000502057221 */ /* 0x002fe20000000000 */
[----:B------:R-:W-:-:S04]  /*00e0*/  @!P0 MOV R2, 0x400 ;  /* 0x0000040000028802 */ /* 0x000fc80000000f00 */
[----:B------:R-:W1:Y:S01]  /*00f0*/  SHFL.DOWN PT, R4, R5, 0x8, 0x1f ;  /* 0x09001f0005047f89 */ /* 0x000e6200000e0000 */
[----:B0-----:R-:W-:-:S04]  /*0100*/  @!P0 LEA R9, R9, R2, 0x18 ;  /* 0x0000000209098211 */ /* 0x001fc800078ec0ff */
[----:B------:R-:W-:Y:S01]  /*0110*/  @!P0 LEA.HI R2, R0, R9, RZ, 0x1d ;  /* 0x0000000900028211 */ /* 0x000fe200078fe8ff */
[----:B-1----:R-:W-:-:S05]  /*0120*/  FADD R4, R5, R4 ;  /* 0x0000000405047221 */ /* 0x002fca0000000000 */
[----:B------:R-:W0:Y:S02]  /*0130*/  SHFL.DOWN PT, R7, R4, 0x4, 0x1f ;  /* 0x08801f0004077f89 */ /* 0x000e2400000e0000 */
[----:B0-----:R-:W-:-:S05]  /*0140*/  FADD R7, R4, R7 ;  /* 0x0000000704077221 */ /* 0x001fca0000000000 */
[----:B------:R-:W0:Y:S02]  /*0150*/  SHFL.DOWN PT, R6, R7, 0x2, 0x1f ;  /* 0x08401f0007067f89 */ /* 0x000e2400000e0000 */
[----:B0-----:R-:W-:-:S05]  /*0160*/  FADD R6, R7, R6 ;  /* 0x0000000607067221 */ /* 0x001fca0000000000 */
[----:B------:R-:W0:Y:S02]  /*0170*/  SHFL.DOWN PT, R3, R6, 0x1, 0x1f ;  /* 0x08201f0006037f89 */ /* 0x000e2400000e0000 */
[----:B0-----:R-:W-:-:S05]  /*0180*/  FADD R3, R6, R3 ;  /* 0x0000000306037221 */ /* 0x001fca0000000000 */
[----:B------:R0:W-:Y:S01]  /*0190*/  @!P0 STS [R2], R3 ;  /* 0x0000000302008388 */ /* 0x0001e20000000800 */
[----:B------:R-:W-:Y:S06]  /*01a0*/  BAR.SYNC.DEFER_BLOCKING 0x0 ;  /* 0x0000000000007b1d */ /* 0x000fec0000010000 */
[----:B------:R-:W-:Y:S05]  /*01b0*/  @P1 EXIT ;  /* 0x000000000000194d */ /* 0x000fea0003800000 */
[----:B------:R-:W1:Y:S01]  /*01c0*/  S2UR UR5, SR_CgaCtaId ;  /* 0x00000000000579c3 */ /* 0x000e620000008800 */
[----:B------:R-:W-:Y:S01]  /*01d0*/  UMOV UR4, 0x400 ;  /* 0x0000040000047882 */ /* 0x000fe20000000000 */
[----:B------:R-:W-:Y:S01]  /*01e0*/  ISETP.NE.AND P0, PT, R0, RZ, PT ;  /* 0x000000ff0000720c */ /* 0x000fe20003f05270 */
[----:B-1----:R-:W-:-:S06]  /*01f0*/  ULEA UR4, UR5, UR4, 0x18 ;  /* 0x0000000405047291 */ /* 0x002fcc000f8ec0ff */
[----:B0-----:R-:W-:-:S06]  /*0200*/  LEA R2, R0, UR4, 0x2 ;  /* 0x0000000400027c11 */ /* 0x001fcc000f8e10ff */
[----:B------:R-:W0:Y:S04]  /*0210*/  LDS R2, [R2] ;  /* 0x0000000002027984 */ /* 0x000e280000000800 */
[----:B0-----:R-:W0:Y:S02]  /*0220*/  SHFL.DOWN PT, R3, R2, 0x10, 0x1f ;  /* 0x0a001f0002037f89 */ /* 0x001e2400000e0000 */
[----:B0-----:R-:W-:-:S05]  /*0230*/  FADD R3, R2, R3 ;  /* 0x0000000302037221 */ /* 0x001fca0000000000 */
[----:B------:R-:W0:Y:S02]  /*0240*/  SHFL.DOWN PT, R4, R3, 0x8, 0x1f ;  /* 0x09001f0003047f89 */ /* 0x000e2400000e0000 */
[----:B0-----:R-:W-:-:S05]  /*0250*/  FADD R4, R3, R4 ;  /* 0x0000000403047221 */ /* 0x001fca0000000000 */
[----:B------:R-:W0:Y:S02]  /*0260*/  SHFL.DOWN PT, R5, R4, 0x4, 0x1f ;  /* 0x08801f0004057f89 */ /* 0x000e2400000e0000 */
[----:B0-----:R-:W-:-:S05]  /*0270*/  FADD R5, R4, R5 ;  /* 0x0000000504057221 */ /* 0x001fca0000000000 */
[----:B------:R-:W0:Y:S02]  /*0280*/  SHFL.DOWN PT, R6, R5, 0x2, 0x1f ;  /* 0x08401f0005067f89 */ /* 0x000e2400000e0000 */
[----:B0-----:R-:W-:-:S05]  /*0290*/  FADD R6, R5, R6 ;  /* 0x0000000605067221 */ /* 0x001fca0000000000 */
[----:B------:R0:W1:Y:S01]  /*02a0*/  SHFL.DOWN PT, R7, R6, 0x1, 0x1f ;  /* 0x08201f0006077f89 */ /* 0x00006200000e0000 */
[----:B------:R-:W-:Y:S05]  /*02b0*/  @P0 EXIT ;  /* 0x000000000000094d */ /* 0x000fea0003800000 */
[----:B------:R-:W2:Y:S01]  /*02c0*/  LDC.64 R2, c[0x0][0x388] ;  /* 0x0000e200ff027b82 */ /* 0x000ea20000000a00 */
[----:B-1----:R-:W-:-:S05]  /*02d0*/  FADD R7, R6, R7 ;  /* 0x0000000706077221 */ /* 0x002fca0000000000 */
[----:B--2---:R-:W-:Y:S01]  /*02e0*/  REDG.E.ADD.F32.FTZ.RN.STRONG.GPU desc[UR6][R2.64], R7 ;  /* 0x00000007020079a6 */ /* 0x004fe2000c12f306 */
[----:B------:R-:W-:Y:S05]  /*02f0*/  EXIT ;  /* 0x000000000000794d */ /* 0x000fea0003800000 */
.L_x_0:
[----:B------:R-:W-:-:S00]  /*0300*/  BRA `(.L_x_0) ;  /* 0xfffffffc00fc7947 */ /* 0x000fc0000383ffff */
[----:B------:R-:W-:-:S00]  /*0310*/  NOP ;  /* 0x0000000000007918 */ /* 0x000fc00000000000 */
        /* <DEDUP_REMOVED lines=14> */
.L_x_1:


//--------------------- .nv.shared._Z23sum_warp_shuffle_kernelPfS_i --------------------------
	.section	.nv.shared._Z23sum_warp_shuffle_kernelPfS_i,"aw",@nobits
	.sectionflags	@""
	.align	4
.nv.shared._Z23sum_warp_shuffle_kernelPfS_i:
	.zero		1152


//--------------------- .nv.shared.reserved.0     --------------------------
	.section	.nv.shared.reserved.0,"aw",@nobits
	.weak		__nv_reservedSMEM_offset_0_alias
	.size		__nv_reservedSMEM_offset_0_alias, 0, 64
	.other		__nv_reservedSMEM_offset_0_alias,@"STO_CUDA_RESERVED_SHARED STV_DEFAULT"
__nv_reservedSMEM_offset_0_alias:
	.zero		0
	.zero		64


//--------------------- .nv.constant0._Z23sum_warp_shuffle_kernelPfS_i --------------------------
	.section	.nv.constant0._Z23sum_warp_shuffle_kernelPfS_i,"a",@progbits
	.sectionflags	@""
	.align	4
.nv.constant0._Z23sum_warp_shuffle_kernelPfS_i:
	.zero		916


//--------------------- SYMBOLS --------------------------

	.type		.nv.reservedSmem.offset0,@object
	.size		.nv.reservedSmem.offset0,0x4
	.type		.nv.reservedSmem.cap,@object
	.size		.nv.reservedSmem.cap,0x4
